//
// Generated by NVIDIA NVVM Compiler
//
// Compiler Build ID: CL-36424714
// Cuda compilation tools, release 13.0, V13.0.88
// Based on NVVM 20.0.0
//

.version 9.0
.target sm_100
.address_size 64

	// .globl	_Z6squarePi

.visible .entry _Z6squarePi(
	.param .u64 .ptr .align 1 _Z6squarePi_param_0
)
{
	.reg .b32 	%r<3>;
	.reg .b64 	%rd<5>;

	ld.param.u64 	%rd1, [_Z6squarePi_param_0];
	cvta.to.global.u64 	%rd2, %rd1;
	mov.u32 	%r1, %tid.x;
	mul.lo.s32 	%r2, %r1, %r1;
	mul.wide.u32 	%rd3, %r1, 4;
	add.s64 	%rd4, %rd2, %rd3;
	st.global.u32 	[%rd4], %r2;
	ret;

}


// ===== COMPILED SASS (sm_100) =====

	.target	sm_100

	.elftype	@"ET_EXEC"


//--------------------- .note.nv.tkinfo           --------------------------
	.section	.note.nv.tkinfo,"",@"SHT_NOTE"
	.sectionflags	@"SHF_NOTE_NV_TKINFO"
	.tkinfo
        /*0018*/ 	.word	0x00000002
        /*0030*/ 	.string	""
        /*0030*/ 	.string	"ptxas"
        /*0030*/ 	.string	"Cuda compilation tools, release 13.0, V13.0.88"
        /*0030*/ 	.string	"Build cuda_13.0.r13.0/compiler.36424714_0"
        /*0030*/ 	.string	"-arch sm_100 -m 64 "



//--------------------- .note.nv.cuinfo           --------------------------
	.section	.note.nv.cuinfo,"",@"SHT_NOTE"
	.sectionflags	@"SHF_NOTE_NV_CUINFO"
        /*0018*/ 	.short	0x0002
        /*001a*/ 	.short	0x0064
        /*001c*/ 	.short	0x0082
	.zero		2


//--------------------- .nv.info                  --------------------------
	.section	.nv.info,"",@"SHT_CUDA_INFO"
	.align	4


	//----- nvinfo : EIATTR_REGCOUNT
	.align		4
        /*0000*/ 	.byte	0x04, 0x2f
        /*0002*/ 	.short	(.L_1 - .L_0)
	.align		4
.L_0:
        /*0004*/ 	.word	index@(_Z6squarePi)
        /*0008*/ 	.word	0x00000008


	//----- nvinfo : EIATTR_FRAME_SIZE
	.align		4
.L_1:
        /*000c*/ 	.byte	0x04, 0x11
        /*000e*/ 	.short	(.L_3 - .L_2)
	.align		4
.L_2:
        /*0010*/ 	.word	index@(_Z6squarePi)
        /*0014*/ 	.word	0x00000000


	//----- nvinfo : EIATTR_MIN_STACK_SIZE
	.align		4
.L_3:
        /*0018*/ 	.byte	0x04, 0x12
        /*001a*/ 	.short	(.L_5 - .L_4)
	.align		4
.L_4:
        /*001c*/ 	.word	index@(_Z6squarePi)
        /*0020*/ 	.word	0x00000000
.L_5:


//--------------------- .nv.compat                --------------------------
	.section	.nv.compat,"",@"SHT_CUDA_COMPAT_INFO"
	.align	4
        /*0000*/ 	.byte	0x02, 0x09, 0x00, 0x00, 0x02, 0x02, 0x01, 0x00, 0x02, 0x05, 0x05, 0x00, 0x03, 0x07, 0x01, 0x01
        /*0010*/ 	.byte	0x02, 0x03, 0x00, 0x00, 0x02, 0x06, 0x01, 0x00, 0x04, 0x0b, 0x08, 0x00, 0x09, 0x00, 0x00, 0x00
        /*0020*/ 	.byte	0x00, 0x00, 0x00, 0x00


//--------------------- .nv.info._Z6squarePi      --------------------------
	.section	.nv.info._Z6squarePi,"",@"SHT_CUDA_INFO"
	.sectionflags	@""
	.align	4


	//----- nvinfo : EIATTR_CUDA_API_VERSION
	.align		4
        /*0000*/ 	.byte	0x04, 0x37
        /*0002*/ 	.short	(.L_7 - .L_6)
.L_6:
        /*0004*/ 	.word	0x00000082


	//----- nvinfo : EIATTR_KPARAM_INFO
	.align		4
.L_7:
        /*0008*/ 	.byte	0x04, 0x17
        /*000a*/ 	.short	(.L_9 - .L_8)
.L_8:
        /*000c*/ 	.word	0x00000000
        /*0010*/ 	.short	0x0000
        /*0012*/ 	.short	0x0000
        /*0014*/ 	.byte	0x00, 0xf5, 0x21, 0x00


	//----- nvinfo : EIATTR_SPARSE_MMA_MASK
	.align		4
.L_9:
        /*0018*/ 	.byte	0x03, 0x50
        /*001a*/ 	.short	0x0000


	//----- nvinfo : EIATTR_MAXREG_COUNT
	.align		4
        /*001c*/ 	.byte	0x03, 0x1b
        /*001e*/ 	.short	0x00ff


	//----- nvinfo : EIATTR_MERCURY_ISA_VERSION
	.align		4
        /*0020*/ 	.byte	0x03, 0x5f
        /*0022*/ 	.short	0x0101


	//----- nvinfo : EIATTR_VRC_CTA_INIT_COUNT
	.align		4
        /*0024*/ 	.byte	0x02, 0x4a
	.zero		1
	.zero		1


	//----- nvinfo : EIATTR_EXIT_INSTR_OFFSETS
	.align		4
        /*0028*/ 	.byte	0x04, 0x1c
        /*002a*/ 	.short	(.L_11 - .L_10)


	//   ....[0]....
.L_10:
        /*002c*/ 	.word	0x00000070


	//----- nvinfo : EIATTR_CBANK_PARAM_SIZE
	.align		4
.L_11:
        /*0030*/ 	.byte	0x03, 0x19
        /*0032*/ 	.short	0x0008


	//----- nvinfo : EIATTR_PARAM_CBANK
	.align		4
        /*0034*/ 	.byte	0x04, 0x0a
        /*0036*/ 	.short	(.L_13 - .L_12)
	.align		4
.L_12:
        /*0038*/ 	.word	index@(.nv.constant0._Z6squarePi)
        /*003c*/ 	.short	0x0380
        /*003e*/ 	.short	0x0008


	//----- nvinfo : EIATTR_SW_WAR
	.align		4
.L_13:
        /*0040*/ 	.byte	0x04, 0x36
        /*0042*/ 	.short	(.L_15 - .L_14)
.L_14:
        /*0044*/ 	.word	0x00000008
.L_15:


//--------------------- .nv.callgraph             --------------------------
	.section	.nv.callgraph,"",@"SHT_CUDA_CALLGRAPH"
	.align	4
	.sectionentsize	8
	.align		4
        /*0000*/ 	.word	0x00000000
	.align		4
        /*0004*/ 	.word	0xffffffff
	.align		4
        /*0008*/ 	.word	0x00000000
	.align		4
        /*000c*/ 	.word	0xfffffffe
	.align		4
        /*0010*/ 	.word	0x00000000
	.align		4
        /*0014*/ 	.word	0xfffffffd
	.align		4
        /*0018*/ 	.word	0x00000000
	.align		4
        /*001c*/ 	.word	0xfffffffc


//--------------------- .text._Z6squarePi         --------------------------
	.section	.text._Z6squarePi,"ax",@progbits
	.align	128
        .global         _Z6squarePi
        .type           _Z6squarePi,@function
        .size           _Z6squarePi,(.L_x_1 - _Z6squarePi)
        .other          _Z6squarePi,@"STO_CUDA_ENTRY STV_DEFAULT"
_Z6squarePi:
.text._Z6squarePi:
[----:B------:R-:W-:Y:S01]  /*0000*/  LDC R1, c[0x0][0x37c] ;  /* 0x0000df00ff017b82 */ /* 0x000fe20000000800 */
[----:B------:R-:W0:Y:S07]  /*0010*/  S2R R5, SR_TID.X ;  /* 0x0000000000057919 */ /* 0x000e2e0000002100 */
[----:B------:R-:W0:Y:S01]  /*0020*/  LDC.64 R2, c[0x0][0x380] ;  /* 0x0000e000ff027b82 */ /* 0x000e220000000a00 */
[----:B------:R-:W1:Y:S01]  /*0030*/  LDCU.64 UR4, c[0x0][0x358] ;  /* 0x00006b00ff0477ac */ /* 0x000e620008000a00 */
[----:B0-----:R-:W-:-:S04]  /*0040*/  IMAD.WIDE.U32 R2, R5, 0x4, R2 ;  /* 0x0000000405027825 */ /* 0x001fc800078e0002 */
[----:B------:R-:W-:-:S05]  /*0050*/  IMAD R5, R5, R5, RZ ;  /* 0x0000000505057224 */ /* 0x000fca00078e02ff */
[----:B-1----:R-:W-:Y:S01]  /*0060*/  STG.E desc[UR4][R2.64], R5 ;  /* 0x0000000502007986 */ /* 0x002fe2000c101904 */
[----:B------:R-:W-:Y:S05]  /*0070*/  EXIT ;  /* 0x000000000000794d */ /* 0x000fea0003800000 */
.L_x_0:
[----:B------:R-:W-:-:S00]  /*0080*/  BRA `(.L_x_0) ;  /* 0xfffffffc00fc7947 */ /* 0x000fc0000383ffff */
[----:B------:R-:W-:-:S00]  /*0090*/  NOP ;  /* 0x0000000000007918 */ /* 0x000fc00000000000 */
        /* <DEDUP_REMOVED lines=14> */
.L_x_1:


//--------------------- .nv.shared.reserved.0     --------------------------
	.section	.nv.shared.reserved.0,"aw",@nobits
	.weak		__nv_reservedSMEM_offset_0_alias
	.size		__nv_reservedSMEM_offset_0_alias, 0, 64
	.other		__nv_reservedSMEM_offset_0_alias,@"STO_CUDA_RESERVED_SHARED STV_DEFAULT"
__nv_reservedSMEM_offset_0_alias:
	.zero		0
	.zero		64


//--------------------- .nv.constant0._Z6squarePi --------------------------
	.section	.nv.constant0._Z6squarePi,"a",@progbits
	.sectionflags	@""
	.align	4
.nv.constant0._Z6squarePi:
	.zero		904


//--------------------- SYMBOLS --------------------------

	.type		.nv.reservedSmem.offset0,@object
	.size		.nv.reservedSmem.offset0,0x4
